//
// Generated by NVIDIA NVVM Compiler
//
// Compiler Build ID: CL-36424714
// Cuda compilation tools, release 13.0, V13.0.88
// Based on NVVM 20.0.0
//

.version 9.0
.target sm_100
.address_size 64

	// .globl	_Z11machine_idsPj
.const .align 1 .b8 seed[32] = {78, 77, 76, 75, 74, 73, 72, 71, 70, 69, 68, 67, 66, 65, 64, 95, 93, 92, 91, 90, 89, 88, 87, 86, 85, 31, 30, 29, 28, 27, 26, 25};

.visible .entry _Z11machine_idsPj(
	.param .u64 .ptr .align 1 _Z11machine_idsPj_param_0
)
{
	.reg .b32 	%r<6>;
	.reg .b64 	%rd<3>;

	ld.param.u64 	%rd1, [_Z11machine_idsPj_param_0];
	cvta.to.global.u64 	%rd2, %rd1;
	mov.u32 	%r2, %tid.x;
	st.global.u32 	[%rd2], %r2;
	mov.u32 	%r3, %tid.y;
	st.global.u32 	[%rd2+4], %r3;
	mov.u32 	%r4, %tid.z;
	st.global.u32 	[%rd2+8], %r4;
	// begin inline asm
	mov.u32 %r1, %smid;
	// end inline asm
	st.global.u32 	[%rd2+12], %r1;
	mov.b32 	%r5, 21;
	st.global.u32 	[%rd2+16], %r5;
	ret;

}
	// .globl	_Z9calc_hashPKcPi
.visible .entry _Z9calc_hashPKcPi(
	.param .u64 .ptr .align 1 _Z9calc_hashPKcPi_param_0,
	.param .u64 .ptr .align 1 _Z9calc_hashPKcPi_param_1
)
{
	.reg .pred 	%p<8>;
	.reg .b16 	%rs<5>;
	.reg .b32 	%r<13>;
	.reg .b64 	%rd<9>;

	ld.param.u64 	%rd2, [_Z9calc_hashPKcPi_param_0];
	ld.param.u64 	%rd1, [_Z9calc_hashPKcPi_param_1];
	cvta.to.global.u64 	%rd3, %rd2;
	mov.u32 	%r2, %tid.x;
	cvt.u64.u32 	%rd4, %r2;
	add.s64 	%rd5, %rd3, %rd4;
	ld.global.u8 	%rs1, [%rd5];
	mov.u64 	%rd6, seed;
	add.s64 	%rd7, %rd6, %rd4;
	ld.const.u8 	%rs2, [%rd7];
	xor.b16  	%rs3, %rs2, %rs1;
	and.b16  	%rs4, %rs3, 255;
	bar.sync 	0;
	setp.eq.s16 	%p1, %rs4, 47;
	selp.u32 	%r3, 1, 0, %p1;
	shfl.sync.down.b32	%r4|%p2, %r3, 16, 31, -1;
	min.s32 	%r5, %r3, %r4;
	shfl.sync.down.b32	%r6|%p3, %r5, 8, 31, -1;
	min.s32 	%r7, %r5, %r6;
	shfl.sync.down.b32	%r8|%p4, %r7, 4, 31, -1;
	min.s32 	%r9, %r7, %r8;
	shfl.sync.down.b32	%r10|%p5, %r9, 2, 31, -1;
	min.s32 	%r11, %r9, %r10;
	shfl.sync.down.b32	%r12|%p6, %r11, 1, 31, -1;
	min.s32 	%r1, %r11, %r12;
	setp.ne.s32 	%p7, %r2, 0;
	@%p7 bra 	$L__BB1_2;
	cvta.to.global.u64 	%rd8, %rd1;
	st.global.u32 	[%rd8], %r1;
$L__BB1_2:
	ret;

}
	// .globl	_Z10dirty_hackPPc
.visible .entry _Z10dirty_hackPPc(
	.param .u64 .ptr .align 1 _Z10dirty_hackPPc_param_0
)
{
	.reg .b64 	%rd<4>;

	ld.param.u64 	%rd1, [_Z10dirty_hackPPc_param_0];
	cvta.to.global.u64 	%rd2, %rd1;
	mov.u64 	%rd3, _Z9calc_hashPKcPi;
	st.global.u64 	[%rd2], %rd3;
	ret;

}


// ===== COMPILED SASS (sm_100) =====

	.target	sm_100

	.elftype	@"ET_EXEC"


//--------------------- .note.nv.tkinfo           --------------------------
	.section	.note.nv.tkinfo,"",@"SHT_NOTE"
	.sectionflags	@"SHF_NOTE_NV_TKINFO"
	.tkinfo
        /*0018*/ 	.word	0x00000002
        /*0030*/ 	.string	""
        /*0030*/ 	.string	"ptxas"
        /*0030*/ 	.string	"Cuda compilation tools, release 13.0, V13.0.88"
        /*0030*/ 	.string	"Build cuda_13.0.r13.0/compiler.36424714_0"
        /*0030*/ 	.string	"-arch sm_100 -m 64 "



//--------------------- .note.nv.cuinfo           --------------------------
	.section	.note.nv.cuinfo,"",@"SHT_NOTE"
	.sectionflags	@"SHF_NOTE_NV_CUINFO"
        /*0018*/ 	.short	0x0002
        /*001a*/ 	.short	0x0064
        /*001c*/ 	.short	0x0082
	.zero		2


//--------------------- .nv.info                  --------------------------
	.section	.nv.info,"",@"SHT_CUDA_INFO"
	.align	4


	//----- nvinfo : EIATTR_REGCOUNT
	.align		4
        /*0000*/ 	.byte	0x04, 0x2f
        /*0002*/ 	.short	(.L_2 - .L_1)
	.align		4
.L_1:
        /*0004*/ 	.word	index@(_Z11machine_idsPj)
        /*0008*/ 	.word	0x00000010


	//----- nvinfo : EIATTR_FRAME_SIZE
	.align		4
.L_2:
        /*000c*/ 	.byte	0x04, 0x11
        /*000e*/ 	.short	(.L_4 - .L_3)
	.align		4
.L_3:
        /*0010*/ 	.word	index@(_Z11machine_idsPj)
        /*0014*/ 	.word	0x00000000


	//----- nvinfo : EIATTR_REGCOUNT
	.align		4
.L_4:
        /*0018*/ 	.byte	0x04, 0x2f
        /*001a*/ 	.short	(.L_6 - .L_5)
	.align		4
.L_5:
        /*001c*/ 	.word	index@(_Z9calc_hashPKcPi)
        /*0020*/ 	.word	0x0000000c


	//----- nvinfo : EIATTR_FRAME_SIZE
	.align		4
.L_6:
        /*0024*/ 	.byte	0x04, 0x11
        /*0026*/ 	.short	(.L_8 - .L_7)
	.align		4
.L_7:
        /*0028*/ 	.word	index@(_Z9calc_hashPKcPi)
        /*002c*/ 	.word	0x00000000


	//----- nvinfo : EIATTR_REGCOUNT
	.align		4
.L_8:
        /*0030*/ 	.byte	0x04, 0x2f
        /*0032*/ 	.short	(.L_10 - .L_9)
	.align		4
.L_9:
        /*0034*/ 	.word	index@(_Z10dirty_hackPPc)
        /*0038*/ 	.word	0x00000018


	//----- nvinfo : EIATTR_FRAME_SIZE
	.align		4
.L_10:
        /*003c*/ 	.byte	0x04, 0x11
        /*003e*/ 	.short	(.L_12 - .L_11)
	.align		4
.L_11:
        /*0040*/ 	.word	index@(_Z10dirty_hackPPc)
        /*0044*/ 	.word	0x00000000


	//----- nvinfo : EIATTR_MIN_STACK_SIZE
	.align		4
.L_12:
        /*0048*/ 	.byte	0x04, 0x12
        /*004a*/ 	.short	(.L_14 - .L_13)
	.align		4
.L_13:
        /*004c*/ 	.word	index@(_Z10dirty_hackPPc)
        /*0050*/ 	.word	0x00000000


	//----- nvinfo : EIATTR_MIN_STACK_SIZE
	.align		4
.L_14:
        /*0054*/ 	.byte	0x04, 0x12
        /*0056*/ 	.short	(.L_16 - .L_15)
	.align		4
.L_15:
        /*0058*/ 	.word	index@(_Z9calc_hashPKcPi)
        /*005c*/ 	.word	0x00000000


	//----- nvinfo : EIATTR_MIN_STACK_SIZE
	.align		4
.L_16:
        /*0060*/ 	.byte	0x04, 0x12
        /*0062*/ 	.short	(.L_18 - .L_17)
	.align		4
.L_17:
        /*0064*/ 	.word	index@(_Z11machine_idsPj)
        /*0068*/ 	.word	0x00000000
.L_18:


//--------------------- .nv.compat                --------------------------
	.section	.nv.compat,"",@"SHT_CUDA_COMPAT_INFO"
	.align	4
        /*0000*/ 	.byte	0x02, 0x09, 0x00, 0x00, 0x02, 0x02, 0x01, 0x00, 0x02, 0x05, 0x05, 0x00, 0x03, 0x07, 0x01, 0x01
        /*0010*/ 	.byte	0x02, 0x03, 0x00, 0x00, 0x02, 0x06, 0x01, 0x00, 0x04, 0x0b, 0x08, 0x00, 0x09, 0x00, 0x00, 0x00
        /*0020*/ 	.byte	0x00, 0x00, 0x00, 0x00


//--------------------- .nv.info._Z10dirty_hackPPc --------------------------
	.section	.nv.info._Z10dirty_hackPPc,"",@"SHT_CUDA_INFO"
	.sectionflags	@""
	.align	4


	//----- nvinfo : EIATTR_CUDA_API_VERSION
	.align		4
        /*0000*/ 	.byte	0x04, 0x37
        /*0002*/ 	.short	(.L_20 - .L_19)
.L_19:
        /*0004*/ 	.word	0x00000082


	//----- nvinfo : EIATTR_KPARAM_INFO
	.align		4
.L_20:
        /*0008*/ 	.byte	0x04, 0x17
        /*000a*/ 	.short	(.L_22 - .L_21)
.L_21:
        /*000c*/ 	.word	0x00000000
        /*0010*/ 	.short	0x0000
        /*0012*/ 	.short	0x0000
        /*0014*/ 	.byte	0x00, 0xf5, 0x21, 0x00


	//----- nvinfo : EIATTR_SPARSE_MMA_MASK
	.align		4
.L_22:
        /*0018*/ 	.byte	0x03, 0x50
        /*001a*/ 	.short	0x0000


	//----- nvinfo : EIATTR_MAXREG_COUNT
	.align		4
        /*001c*/ 	.byte	0x03, 0x1b
        /*001e*/ 	.short	0x00ff


	//----- nvinfo : EIATTR_EXTERNS
	.align		4
        /*0020*/ 	.byte	0x04, 0x0f
        /*0022*/ 	.short	(.L_24 - .L_23)


	//   ....[0]....
	.align		4
.L_23:
        /*0024*/ 	.word	index@(_Z9calc_hashPKcPi)


	//----- nvinfo : EIATTR_MERCURY_ISA_VERSION
	.align		4
.L_24:
        /*0028*/ 	.byte	0x03, 0x5f
        /*002a*/ 	.short	0x0101


	//----- nvinfo : EIATTR_VRC_CTA_INIT_COUNT
	.align		4
        /*002c*/ 	.byte	0x02, 0x4a
	.zero		1
	.zero		1


	//----- nvinfo : EIATTR_EXIT_INSTR_OFFSETS
	.align		4
        /*0030*/ 	.byte	0x04, 0x1c
        /*0032*/ 	.short	(.L_26 - .L_25)


	//   ....[0]....
.L_25:
        /*0034*/ 	.word	0x00000060


	//----- nvinfo : EIATTR_CBANK_PARAM_SIZE
	.align		4
.L_26:
        /*0038*/ 	.byte	0x03, 0x19
        /*003a*/ 	.short	0x0008


	//----- nvinfo : EIATTR_PARAM_CBANK
	.align		4
        /*003c*/ 	.byte	0x04, 0x0a
        /*003e*/ 	.short	(.L_28 - .L_27)
	.align		4
.L_27:
        /*0040*/ 	.word	index@(.nv.constant0._Z10dirty_hackPPc)
        /*0044*/ 	.short	0x0380
        /*0046*/ 	.short	0x0008


	//----- nvinfo : EIATTR_SW_WAR
	.align		4
.L_28:
        /*0048*/ 	.byte	0x04, 0x36
        /*004a*/ 	.short	(.L_30 - .L_29)
.L_29:
        /*004c*/ 	.word	0x00000008
.L_30:


//--------------------- .nv.info._Z9calc_hashPKcPi --------------------------
	.section	.nv.info._Z9calc_hashPKcPi,"",@"SHT_CUDA_INFO"
	.sectionflags	@""
	.align	4


	//----- nvinfo : EIATTR_CUDA_API_VERSION
	.align		4
        /*0000*/ 	.byte	0x04, 0x37
        /*0002*/ 	.short	(.L_32 - .L_31)
.L_31:
        /*0004*/ 	.word	0x00000082


	//----- nvinfo : EIATTR_KPARAM_INFO
	.align		4
.L_32:
        /*0008*/ 	.byte	0x04, 0x17
        /*000a*/ 	.short	(.L_34 - .L_33)
.L_33:
        /*000c*/ 	.word	0x00000000
        /*0010*/ 	.short	0x0001
        /*0012*/ 	.short	0x0008
        /*0014*/ 	.byte	0x00, 0xf5, 0x21, 0x00


	//----- nvinfo : EIATTR_KPARAM_INFO
	.align		4
.L_34:
        /*0018*/ 	.byte	0x04, 0x17
        /*001a*/ 	.short	(.L_36 - .L_35)
.L_35:
        /*001c*/ 	.word	0x00000000
        /*0020*/ 	.short	0x0000
        /*0022*/ 	.short	0x0000
        /*0024*/ 	.byte	0x00, 0xf5, 0x21, 0x00


	//----- nvinfo : EIATTR_SPARSE_MMA_MASK
	.align		4
.L_36:
        /*0028*/ 	.byte	0x03, 0x50
        /*002a*/ 	.short	0x0000


	//----- nvinfo : EIATTR_MAXREG_COUNT
	.align		4
        /*002c*/ 	.byte	0x03, 0x1b
        /*002e*/ 	.short	0x00ff


	//----- nvinfo : EIATTR_NUM_BARRIERS
	.align		4
        /*0030*/ 	.byte	0x02, 0x4c
        /*0032*/ 	.byte	0x01
	.zero		1


	//----- nvinfo : EIATTR_MERCURY_ISA_VERSION
	.align		4
        /*0034*/ 	.byte	0x03, 0x5f
        /*0036*/ 	.short	0x0101


	//----- nvinfo : EIATTR_COOP_GROUP_MASK_REGIDS
	.align		4
        /*0038*/ 	.byte	0x04, 0x29
        /*003a*/ 	.short	(.L_38 - .L_37)


	//   ....[0]....
.L_37:
        /*003c*/ 	.word	0xffffffff


	//   ....[1]....
        /*0040*/ 	.word	0xffffffff


	//   ....[2]....
        /*0044*/ 	.word	0xffffffff


	//   ....[3]....
        /*0048*/ 	.word	0xffffffff


	//   ....[4]....
        /*004c*/ 	.word	0xffffffff


	//----- nvinfo : EIATTR_COOP_GROUP_INSTR_OFFSETS
	.align		4
.L_38:
        /*0050*/ 	.byte	0x04, 0x28
        /*0052*/ 	.short	(.L_40 - .L_39)


	//   ....[0]....
.L_39:
        /*0054*/ 	.word	0x000000d0


	//   ....[1]....
        /*0058*/ 	.word	0x000000f0


	//   ....[2]....
        /*005c*/ 	.word	0x00000110


	//   ....[3]....
        /*0060*/ 	.word	0x00000130


	//   ....[4]....
        /*0064*/ 	.word	0x00000150


	//----- nvinfo : EIATTR_VRC_CTA_INIT_COUNT
	.align		4
.L_40:
        /*0068*/ 	.byte	0x02, 0x4a
	.zero		1
	.zero		1


	//----- nvinfo : EIATTR_EXIT_INSTR_OFFSETS
	.align		4
        /*006c*/ 	.byte	0x04, 0x1c
        /*006e*/ 	.short	(.L_42 - .L_41)


	//   ....[0]....
.L_41:
        /*0070*/ 	.word	0x00000160


	//   ....[1]....
        /*0074*/ 	.word	0x000001a0


	//----- nvinfo : EIATTR_CBANK_PARAM_SIZE
	.align		4
.L_42:
        /*0078*/ 	.byte	0x03, 0x19
        /*007a*/ 	.short	0x0010


	//----- nvinfo : EIATTR_PARAM_CBANK
	.align		4
        /*007c*/ 	.byte	0x04, 0x0a
        /*007e*/ 	.short	(.L_44 - .L_43)
	.align		4
.L_43:
        /*0080*/ 	.word	index@(.nv.constant0._Z9calc_hashPKcPi)
        /*0084*/ 	.short	0x0380
        /*0086*/ 	.short	0x0010


	//----- nvinfo : EIATTR_SW_WAR
	.align		4
.L_44:
        /*0088*/ 	.byte	0x04, 0x36
        /*008a*/ 	.short	(.L_46 - .L_45)
.L_45:
        /*008c*/ 	.word	0x00000008
.L_46:


//--------------------- .nv.info._Z11machine_idsPj --------------------------
	.section	.nv.info._Z11machine_idsPj,"",@"SHT_CUDA_INFO"
	.sectionflags	@""
	.align	4


	//----- nvinfo : EIATTR_CUDA_API_VERSION
	.align		4
        /*0000*/ 	.byte	0x04, 0x37
        /*0002*/ 	.short	(.L_48 - .L_47)
.L_47:
        /*0004*/ 	.word	0x00000082


	//----- nvinfo : EIATTR_KPARAM_INFO
	.align		4
.L_48:
        /*0008*/ 	.byte	0x04, 0x17
        /*000a*/ 	.short	(.L_50 - .L_49)
.L_49:
        /*000c*/ 	.word	0x00000000
        /*0010*/ 	.short	0x0000
        /*0012*/ 	.short	0x0000
        /*0014*/ 	.byte	0x00, 0xf5, 0x21, 0x00


	//----- nvinfo : EIATTR_SPARSE_MMA_MASK
	.align		4
.L_50:
        /*0018*/ 	.byte	0x03, 0x50
        /*001a*/ 	.short	0x0000


	//----- nvinfo : EIATTR_MAXREG_COUNT
	.align		4
        /*001c*/ 	.byte	0x03, 0x1b
        /*001e*/ 	.short	0x00ff


	//----- nvinfo : EIATTR_MERCURY_ISA_VERSION
	.align		4
        /*0020*/ 	.byte	0x03, 0x5f
        /*0022*/ 	.short	0x0101


	//----- nvinfo : EIATTR_VRC_CTA_INIT_COUNT
	.align		4
        /*0024*/ 	.byte	0x02, 0x4a
	.zero		1
	.zero		1


	//----- nvinfo : EIATTR_EXIT_INSTR_OFFSETS
	.align		4
        /*0028*/ 	.byte	0x04, 0x1c
        /*002a*/ 	.short	(.L_52 - .L_51)


	//   ....[0]....
.L_51:
        /*002c*/ 	.word	0x000000d0


	//----- nvinfo : EIATTR_CBANK_PARAM_SIZE
	.align		4
.L_52:
        /*0030*/ 	.byte	0x03, 0x19
        /*0032*/ 	.short	0x0008


	//----- nvinfo : EIATTR_PARAM_CBANK
	.align		4
        /*0034*/ 	.byte	0x04, 0x0a
        /*0036*/ 	.short	(.L_54 - .L_53)
	.align		4
.L_53:
        /*0038*/ 	.word	index@(.nv.constant0._Z11machine_idsPj)
        /*003c*/ 	.short	0x0380
        /*003e*/ 	.short	0x0008


	//----- nvinfo : EIATTR_SW_WAR
	.align		4
.L_54:
        /*0040*/ 	.byte	0x04, 0x36
        /*0042*/ 	.short	(.L_56 - .L_55)
.L_55:
        /*0044*/ 	.word	0x00000008
.L_56:


//--------------------- .nv.callgraph             --------------------------
	.section	.nv.callgraph,"",@"SHT_CUDA_CALLGRAPH"
	.align	4
	.sectionentsize	8
	.align		4
        /*0000*/ 	.word	0x00000000
	.align		4
        /*0004*/ 	.word	0xffffffff
	.align		4
        /*0008*/ 	.word	0x00000000
	.align		4
        /*000c*/ 	.word	0xfffffffe
	.align		4
        /*0010*/ 	.word	index@(_Z9calc_hashPKcPi)
	.align		4
        /*0014*/ 	.word	str_index@("")
	.align		4
        /*0018*/ 	.word	0x00000000
	.align		4
        /*001c*/ 	.word	0xfffffffd
	.align		4
        /*0020*/ 	.word	0x00000000
	.align		4
        /*0024*/ 	.word	0xfffffffc
	.align		4
        /*0028*/ 	.word	index@(_Z10dirty_hackPPc)
	.align		4
        /*002c*/ 	.word	index@(_Z9calc_hashPKcPi)


//--------------------- .nv.constant4             --------------------------
	.section	.nv.constant4,"a",@progbits
	.align	8
	.align		8
.nv.constant4:
        /*0000*/ 	.dword	fun@R_CUDA_FUNC_DESC_64(_Z9calc_hashPKcPi)


//--------------------- .nv.constant3             --------------------------
	.section	.nv.constant3,"a",@progbits
.nv.constant3:
	.type		seed,@object
	.size		seed,(.L_0 - seed)
seed:
        /*0000*/ 	.byte	0x4e, 0x4d, 0x4c, 0x4b, 0x4a, 0x49, 0x48, 0x47, 0x46, 0x45, 0x44, 0x43, 0x42, 0x41, 0x40, 0x5f
        /*0010*/ 	.byte	0x5d, 0x5c, 0x5b, 0x5a, 0x59, 0x58, 0x57, 0x56, 0x55, 0x1f, 0x1e, 0x1d, 0x1c, 0x1b, 0x1a, 0x19
.L_0:


//--------------------- .text._Z10dirty_hackPPc   --------------------------
	.section	.text._Z10dirty_hackPPc,"ax",@progbits
	.align	128
        .global         _Z10dirty_hackPPc
        .type           _Z10dirty_hackPPc,@function
        .size           _Z10dirty_hackPPc,(.L_x_3 - _Z10dirty_hackPPc)
        .other          _Z10dirty_hackPPc,@"STO_CUDA_ENTRY STV_DEFAULT"
_Z10dirty_hackPPc:
.text._Z10dirty_hackPPc:
[----:B------:R-:W-:Y:S01]  /*0000*/  LDC R1, c[0x0][0x37c] ;  /* 0x0000df00ff017b82 */ /* 0x000fe20000000800 */
[----:B------:R-:W-:-:S07]  /*0010*/  MOV R2, 0x0 ;  /* 0x0000000000027802 */ /* 0x000fce0000000f00 */
[----:B------:R-:W0:Y:S01]  /*0020*/  LDC.64 R4, c[0x0][0x380] ;  /* 0x0000e000ff047b82 */ /* 0x000e220000000a00 */
[----:B------:R-:W0:Y:S07]  /*0030*/  LDCU.64 UR4, c[0x0][0x358] ;  /* 0x00006b00ff0477ac */ /* 0x000e2e0008000a00 */
[----:B------:R-:W0:Y:S02]  /*0040*/  LDC.64 R2, c[0x4][R2] ;  /* 0x0100000002027b82 */ /* 0x000e240000000a00 */
[----:B0-----:R-:W-:Y:S01]  /*0050*/  STG.E.64 desc[UR4][R4.64], R2 ;  /* 0x0000000204007986 */ /* 0x001fe2000c101b04 */
[----:B------:R-:W-:Y:S05]  /*0060*/  EXIT ;  /* 0x000000000000794d */ /* 0x000fea0003800000 */
.L_x_0:
[----:B------:R-:W-:-:S00]  /*0070*/  BRA `(.L_x_0) ;  /* 0xfffffffc00fc7947 */ /* 0x000fc0000383ffff */
[----:B------:R-:W-:-:S00]  /*0080*/  NOP ;  /* 0x0000000000007918 */ /* 0x000fc00000000000 */
[----:B------:R-:W-:-:S00]  /*0090*/  NOP ;  /* 0x0000000000007918 */ /* 0x000fc00000000000 */
[----:B------:R-:W-:-:S00]  /*00a0*/  NOP ;  /* 0x0000000000007918 */ /* 0x000fc00000000000 */
[----:B------:R-:W-:-:S00]  /*00b0*/  NOP ;  /* 0x0000000000007918 */ /* 0x000fc00000000000 */
[----:B------:R-:W-:-:S00]  /*00c0*/  NOP ;  /* 0x0000000000007918 */ /* 0x000fc00000000000 */
[----:B------:R-:W-:-:S00]  /*00d0*/  NOP ;  /* 0x0000000000007918 */ /* 0x000fc00000000000 */
[----:B------:R-:W-:-:S00]  /*00e0*/  NOP ;  /* 0x0000000000007918 */ /* 0x000fc00000000000 */
[----:B------:R-:W-:-:S00]  /*00f0*/  NOP ;  /* 0x0000000000007918 */ /* 0x000fc00000000000 */
.L_x_3:


//--------------------- .text._Z9calc_hashPKcPi   --------------------------
	.section	.text._Z9calc_hashPKcPi,"ax",@progbits
	.align	128
        .global         _Z9calc_hashPKcPi
        .type           _Z9calc_hashPKcPi,@function
        .size           _Z9calc_hashPKcPi,(.L_x_4 - _Z9calc_hashPKcPi)
        .other          _Z9calc_hashPKcPi,@"STO_CUDA_ENTRY STV_DEFAULT"
_Z9calc_hashPKcPi:
.text._Z9calc_hashPKcPi:
[----:B------:R-:W-:Y:S01]  /*0000*/  LDC R1, c[0x0][0x37c] ;  /* 0x0000df00ff017b82 */ /* 0x000fe20000000800 */
[----:B------:R-:W0:Y:S01]  /*0010*/  S2R R8, SR_TID.X ;  /* 0x0000000000087919 */ /* 0x000e220000002100 */
[----:B------:R-:W0:Y:S01]  /*0020*/  LDCU.64 UR6, c[0x0][0x380] ;  /* 0x00007000ff0677ac */ /* 0x000e220008000a00 */
[----:B------:R-:W1:Y:S01]  /*0030*/  LDCU.64 UR4, c[0x0][0x358] ;  /* 0x00006b00ff0477ac */ /* 0x000e620008000a00 */
[----:B0-----:R-:W-:-:S05]  /*0040*/  IADD3 R2, P0, PT, R8, UR6, RZ ;  /* 0x0000000608027c10 */ /* 0x001fca000ff1e0ff */
[----:B------:R-:W-:-:S05]  /*0050*/  IMAD.X R3, RZ, RZ, UR7, P0 ;  /* 0x00000007ff037e24 */ /* 0x000fca00080e06ff */
[----:B-1----:R-:W2:Y:S01]  /*0060*/  LDG.E.U8 R2, desc[UR4][R2.64] ;  /* 0x0000000402027981 */ /* 0x002ea2000c1e1100 */
[----:B------:R-:W2:Y:S08]  /*0070*/  LDC.U8 R5, c[0x3][R8] ;  /* 0x00c0000008057b82 */ /* 0x000eb00000000000 */
[----:B------:R-:W-:Y:S01]  /*0080*/  BAR.SYNC.DEFER_BLOCKING 0x0 ;  /* 0x0000000000007b1d */ /* 0x000fe20000010000 */
[----:B--2---:R-:W-:-:S04]  /*0090*/  LOP3.LUT R5, R5, 0xff, R2, 0x48, !PT ;  /* 0x000000ff05057812 */ /* 0x004fc800078e4802 */
[----:B------:R-:W-:-:S04]  /*00a0*/  ISETP.NE.AND P0, PT, R5, 0x2f, PT ;  /* 0x0000002f0500780c */ /* 0x000fc80003f05270 */
[----:B------:R-:W-:Y:S02]  /*00b0*/  SEL R0, RZ, 0x1, P0 ;  /* 0x00000001ff007807 */ /* 0x000fe40000000000 */
[----:B------:R-:W-:-:S03]  /*00c0*/  ISETP.NE.AND P0, PT, R8, RZ, PT ;  /* 0x000000ff0800720c */ /* 0x000fc60003f05270 */
[----:B------:R-:W0:Y:S02]  /*00d0*/  SHFL.DOWN PT, R5, R0, 0x10, 0x1f ;  /* 0x0a001f0000057f89 */ /* 0x000e2400000e0000 */
[----:B0-----:R-:W-:-:S05]  /*00e0*/  VIMNMX R5, PT, PT, R0, R5, PT ;  /* 0x0000000500057248 */ /* 0x001fca0003fe0100 */
[----:B------:R-:W0:Y:S02]  /*00f0*/  SHFL.DOWN PT, R4, R5, 0x8, 0x1f ;  /* 0x09001f0005047f89 */ /* 0x000e2400000e0000 */
[----:B0-----:R-:W-:-:S05]  /*0100*/  VIMNMX R4, PT, PT, R5, R4, PT ;  /* 0x0000000405047248 */ /* 0x001fca0003fe0100 */
[----:B------:R-:W0:Y:S02]  /*0110*/  SHFL.DOWN PT, R7, R4, 0x4, 0x1f ;  /* 0x08801f0004077f89 */ /* 0x000e2400000e0000 */
[----:B0-----:R-:W-:-:S05]  /*0120*/  VIMNMX R7, PT, PT, R4, R7, PT ;  /* 0x0000000704077248 */ /* 0x001fca0003fe0100 */
[----:B------:R-:W0:Y:S02]  /*0130*/  SHFL.DOWN PT, R2, R7, 0x2, 0x1f ;  /* 0x08401f0007027f89 */ /* 0x000e2400000e0000 */
[----:B0-----:R-:W-:-:S05]  /*0140*/  VIMNMX R6, PT, PT, R7, R2, PT ;  /* 0x0000000207067248 */ /* 0x001fca0003fe0100 */
[----:B------:R0:W1:Y:S01]  /*0150*/  SHFL.DOWN PT, R9, R6, 0x1, 0x1f ;  /* 0x08201f0006097f89 */ /* 0x00006200000e0000 */
[----:B------:R-:W-:Y:S05]  /*0160*/  @P0 EXIT ;  /* 0x000000000000094d */ /* 0x000fea0003800000 */
[----:B------:R-:W2:Y:S01]  /*0170*/  LDC.64 R2, c[0x0][0x388] ;  /* 0x0000e200ff027b82 */ /* 0x000ea20000000a00 */
[----:B-1----:R-:W-:-:S05]  /*0180*/  VIMNMX R9, PT, PT, R6, R9, PT ;  /* 0x0000000906097248 */ /* 0x002fca0003fe0100 */
[----:B--2---:R-:W-:Y:S01]  /*0190*/  STG.E desc[UR4][R2.64], R9 ;  /* 0x0000000902007986 */ /* 0x004fe2000c101904 */
[----:B------:R-:W-:Y:S05]  /*01a0*/  EXIT ;  /* 0x000000000000794d */ /* 0x000fea0003800000 */
.L_x_1:
        /* <DEDUP_REMOVED lines=13> */
.L_x_4:


//--------------------- .text._Z11machine_idsPj   --------------------------
	.section	.text._Z11machine_idsPj,"ax",@progbits
	.align	128
        .global         _Z11machine_idsPj
        .type           _Z11machine_idsPj,@function
        .size           _Z11machine_idsPj,(.L_x_5 - _Z11machine_idsPj)
        .other          _Z11machine_idsPj,@"STO_CUDA_ENTRY STV_DEFAULT"
_Z11machine_idsPj:
.text._Z11machine_idsPj:
[----:B------:R-:W-:Y:S01]  /*0000*/  LDC R1, c[0x0][0x37c] ;  /* 0x0000df00ff017b82 */ /* 0x000fe20000000800 */
[----:B------:R-:W0:Y:S07]  /*0010*/  S2R R5, SR_TID.X ;  /* 0x0000000000057919 */ /* 0x000e2e0000002100 */
[----:B------:R-:W1:Y:S01]  /*0020*/  LDC.64 R2, c[0x0][0x380] ;  /* 0x0000e000ff027b82 */ /* 0x000e620000000a00 */
[----:B------:R-:W1:Y:S01]  /*0030*/  LDCU.64 UR4, c[0x0][0x358] ;  /* 0x00006b00ff0477ac */ /* 0x000e620008000a00 */
[----:B------:R-:W-:Y:S01]  /*0040*/  HFMA2 R13, -RZ, RZ, 0, 1.251697540283203125e-06 ;  /* 0x00000015ff0d7431 */ /* 0x000fe200000001ff */
[----:B------:R-:W2:Y:S01]  /*0050*/  S2R R7, SR_TID.Y ;  /* 0x0000000000077919 */ /* 0x000ea20000002200 */
[----:B------:R-:W3:Y:S01]  /*0060*/  S2R R9, SR_TID.Z ;  /* 0x0000000000097919 */ /* 0x000ee20000002300 */
[----:B------:R-:W4:Y:S02]  /*0070*/  S2R R11, SR_VIRTUALSMID ;  /* 0x00000000000b7919 */ /* 0x000f240000004300 */
[----:B-1----:R-:W-:Y:S04]  /*0080*/  STG.E desc[UR4][R2.64+0x10], R13 ;  /* 0x0000100d02007986 */ /* 0x002fe8000c101904 */
[----:B0-----:R-:W-:Y:S04]  /*0090*/  STG.E desc[UR4][R2.64], R5 ;  /* 0x0000000502007986 */ /* 0x001fe8000c101904 */
[----:B--2---:R-:W-:Y:S04]  /*00a0*/  STG.E desc[UR4][R2.64+0x4], R7 ;  /* 0x0000040702007986 */ /* 0x004fe8000c101904 */
[----:B---3--:R-:W-:Y:S04]  /*00b0*/  STG.E desc[UR4][R2.64+0x8], R9 ;  /* 0x0000080902007986 */ /* 0x008fe8000c101904 */
[----:B----4-:R-:W-:Y:S01]  /*00c0*/  STG.E desc[UR4][R2.64+0xc], R11 ;  /* 0x00000c0b02007986 */ /* 0x010fe2000c101904 */
[----:B------:R-:W-:Y:S05]  /*00d0*/  EXIT ;  /* 0x000000000000794d */ /* 0x000fea0003800000 */
.L_x_2:
        /* <DEDUP_REMOVED lines=10> */
.L_x_5:


//--------------------- .nv.shared.reserved.0     --------------------------
	.section	.nv.shared.reserved.0,"aw",@nobits
	.weak		__nv_reservedSMEM_offset_0_alias
	.size		__nv_reservedSMEM_offset_0_alias, 0, 64
	.other		__nv_reservedSMEM_offset_0_alias,@"STO_CUDA_RESERVED_SHARED STV_DEFAULT"
__nv_reservedSMEM_offset_0_alias:
	.zero		0
	.zero		64


//--------------------- .nv.constant0._Z10dirty_hackPPc --------------------------
	.section	.nv.constant0._Z10dirty_hackPPc,"a",@progbits
	.sectionflags	@""
	.align	4
.nv.constant0._Z10dirty_hackPPc:
	.zero		904


//--------------------- .nv.constant0._Z9calc_hashPKcPi --------------------------
	.section	.nv.constant0._Z9calc_hashPKcPi,"a",@progbits
	.sectionflags	@""
	.align	4
.nv.constant0._Z9calc_hashPKcPi:
	.zero		912


//--------------------- .nv.constant0._Z11machine_idsPj --------------------------
	.section	.nv.constant0._Z11machine_idsPj,"a",@progbits
	.sectionflags	@""
	.align	4
.nv.constant0._Z11machine_idsPj:
	.zero		904


//--------------------- SYMBOLS --------------------------

	.type		.nv.reservedSmem.offset0,@object
	.size		.nv.reservedSmem.offset0,0x4
